//
// Generated by NVIDIA NVVM Compiler
//
// Compiler Build ID: CL-36424714
// Cuda compilation tools, release 13.0, V13.0.88
// Based on NVVM 20.0.0
//

.version 9.0
.target sm_100
.address_size 64

	// .globl	_Z18prefixSumExclusivePiS_i
// _ZZ18prefixSumExclusivePiS_iE4temp has been demoted

.visible .entry _Z18prefixSumExclusivePiS_i(
	.param .u64 .ptr .align 1 _Z18prefixSumExclusivePiS_i_param_0,
	.param .u64 .ptr .align 1 _Z18prefixSumExclusivePiS_i_param_1,
	.param .u32 _Z18prefixSumExclusivePiS_i_param_2
)
{
	.reg .pred 	%p<12>;
	.reg .b32 	%r<68>;
	.reg .b64 	%rd<13>;
	// demoted variable
	.shared .align 4 .b8 _ZZ18prefixSumExclusivePiS_iE4temp[8192];
	ld.param.u64 	%rd3, [_Z18prefixSumExclusivePiS_i_param_0];
	ld.param.u64 	%rd4, [_Z18prefixSumExclusivePiS_i_param_1];
	ld.param.u32 	%r22, [_Z18prefixSumExclusivePiS_i_param_2];
	cvta.to.global.u64 	%rd1, %rd4;
	cvta.to.global.u64 	%rd2, %rd3;
	mov.u32 	%r1, %tid.x;
	shr.u32 	%r24, %r22, 31;
	add.s32 	%r25, %r22, %r24;
	shr.s32 	%r2, %r25, 1;
	add.s32 	%r3, %r2, %r1;
	setp.ge.s32 	%p1, %r1, %r22;
	mov.b32 	%r61, 0;
	@%p1 bra 	$L__BB0_2;
	mul.wide.u32 	%rd5, %r1, 4;
	add.s64 	%rd6, %rd2, %rd5;
	ld.global.u32 	%r61, [%rd6];
$L__BB0_2:
	shl.b32 	%r27, %r1, 2;
	mov.u32 	%r28, _ZZ18prefixSumExclusivePiS_iE4temp;
	add.s32 	%r6, %r28, %r27;
	st.shared.u32 	[%r6], %r61;
	setp.ge.s32 	%p2, %r3, %r22;
	mov.b32 	%r62, 0;
	@%p2 bra 	$L__BB0_4;
	mul.wide.s32 	%rd7, %r3, 4;
	add.s64 	%rd8, %rd2, %rd7;
	ld.global.u32 	%r62, [%rd8];
$L__BB0_4:
	shl.b32 	%r30, %r2, 2;
	add.s32 	%r9, %r6, %r30;
	st.shared.u32 	[%r9], %r62;
	shr.s32 	%r63, %r22, 1;
	setp.lt.s32 	%p3, %r63, 1;
	mov.b32 	%r65, 1;
	@%p3 bra 	$L__BB0_9;
	shl.b32 	%r32, %r1, 1;
	or.b32  	%r11, %r32, 1;
	mov.b32 	%r65, 1;
$L__BB0_6:
	bar.sync 	0;
	setp.ge.s32 	%p4, %r1, %r63;
	@%p4 bra 	$L__BB0_8;
	mul.lo.s32 	%r33, %r65, %r11;
	shl.b32 	%r34, %r33, 2;
	add.s32 	%r36, %r28, %r34;
	ld.shared.u32 	%r37, [%r36+-4];
	shl.b32 	%r38, %r65, 2;
	add.s32 	%r39, %r36, %r38;
	ld.shared.u32 	%r40, [%r39+-4];
	add.s32 	%r41, %r40, %r37;
	st.shared.u32 	[%r39+-4], %r41;
$L__BB0_8:
	shl.b32 	%r65, %r65, 1;
	shr.u32 	%r15, %r63, 1;
	setp.gt.u32 	%p5, %r63, 1;
	mov.u32 	%r63, %r15;
	@%p5 bra 	$L__BB0_6;
$L__BB0_9:
	setp.ne.s32 	%p6, %r1, 0;
	@%p6 bra 	$L__BB0_11;
	shl.b32 	%r42, %r22, 2;
	add.s32 	%r44, %r28, %r42;
	mov.b32 	%r45, 0;
	st.shared.u32 	[%r44+-4], %r45;
$L__BB0_11:
	setp.lt.s32 	%p7, %r22, 2;
	@%p7 bra 	$L__BB0_16;
	shl.b32 	%r47, %r1, 1;
	or.b32  	%r17, %r47, 1;
	mov.b32 	%r66, 1;
$L__BB0_13:
	shr.u32 	%r48, %r65, 31;
	add.s32 	%r49, %r65, %r48;
	shr.s32 	%r65, %r49, 1;
	bar.sync 	0;
	setp.ge.u32 	%p8, %r1, %r66;
	@%p8 bra 	$L__BB0_15;
	mul.lo.s32 	%r50, %r65, %r17;
	shl.b32 	%r51, %r50, 2;
	add.s32 	%r53, %r28, %r51;
	ld.shared.u32 	%r54, [%r53+-4];
	shl.b32 	%r55, %r65, 2;
	add.s32 	%r56, %r53, %r55;
	ld.shared.u32 	%r57, [%r56+-4];
	st.shared.u32 	[%r53+-4], %r57;
	add.s32 	%r58, %r57, %r54;
	st.shared.u32 	[%r56+-4], %r58;
$L__BB0_15:
	shl.b32 	%r66, %r66, 1;
	setp.lt.s32 	%p9, %r66, %r22;
	@%p9 bra 	$L__BB0_13;
$L__BB0_16:
	setp.ge.s32 	%p10, %r1, %r22;
	bar.sync 	0;
	@%p10 bra 	$L__BB0_18;
	ld.shared.u32 	%r59, [%r6];
	mul.wide.u32 	%rd9, %r1, 4;
	add.s64 	%rd10, %rd1, %rd9;
	st.global.u32 	[%rd10], %r59;
$L__BB0_18:
	setp.ge.s32 	%p11, %r3, %r22;
	@%p11 bra 	$L__BB0_20;
	ld.shared.u32 	%r60, [%r9];
	mul.wide.s32 	%rd11, %r3, 4;
	add.s64 	%rd12, %rd1, %rd11;
	st.global.u32 	[%rd12], %r60;
$L__BB0_20:
	ret;

}


// ===== COMPILED SASS (sm_100) =====

	.target	sm_100

	.elftype	@"ET_EXEC"


//--------------------- .note.nv.tkinfo           --------------------------
	.section	.note.nv.tkinfo,"",@"SHT_NOTE"
	.sectionflags	@"SHF_NOTE_NV_TKINFO"
	.tkinfo
        /*0018*/ 	.word	0x00000002
        /*0030*/ 	.string	""
        /*0030*/ 	.string	"ptxas"
        /*0030*/ 	.string	"Cuda compilation tools, release 13.0, V13.0.88"
        /*0030*/ 	.string	"Build cuda_13.0.r13.0/compiler.36424714_0"
        /*0030*/ 	.string	"-arch sm_100 -m 64 "



//--------------------- .note.nv.cuinfo           --------------------------
	.section	.note.nv.cuinfo,"",@"SHT_NOTE"
	.sectionflags	@"SHF_NOTE_NV_CUINFO"
        /*0018*/ 	.short	0x0002
        /*001a*/ 	.short	0x0064
        /*001c*/ 	.short	0x0082
	.zero		2


//--------------------- .nv.info                  --------------------------
	.section	.nv.info,"",@"SHT_CUDA_INFO"
	.align	4


	//----- nvinfo : EIATTR_REGCOUNT
	.align		4
        /*0000*/ 	.byte	0x04, 0x2f
        /*0002*/ 	.short	(.L_1 - .L_0)
	.align		4
.L_0:
        /*0004*/ 	.word	index@(_Z18prefixSumExclusivePiS_i)
        /*0008*/ 	.word	0x00000012


	//----- nvinfo : EIATTR_FRAME_SIZE
	.align		4
.L_1:
        /*000c*/ 	.byte	0x04, 0x11
        /*000e*/ 	.short	(.L_3 - .L_2)
	.align		4
.L_2:
        /*0010*/ 	.word	index@(_Z18prefixSumExclusivePiS_i)
        /*0014*/ 	.word	0x00000000


	//----- nvinfo : EIATTR_MIN_STACK_SIZE
	.align		4
.L_3:
        /*0018*/ 	.byte	0x04, 0x12
        /*001a*/ 	.short	(.L_5 - .L_4)
	.align		4
.L_4:
        /*001c*/ 	.word	index@(_Z18prefixSumExclusivePiS_i)
        /*0020*/ 	.word	0x00000000
.L_5:


//--------------------- .nv.compat                --------------------------
	.section	.nv.compat,"",@"SHT_CUDA_COMPAT_INFO"
	.align	4
        /*0000*/ 	.byte	0x02, 0x09, 0x00, 0x00, 0x02, 0x02, 0x01, 0x00, 0x02, 0x05, 0x05, 0x00, 0x03, 0x07, 0x01, 0x01
        /*0010*/ 	.byte	0x02, 0x03, 0x00, 0x00, 0x02, 0x06, 0x01, 0x00, 0x04, 0x0b, 0x08, 0x00, 0x09, 0x00, 0x00, 0x00
        /*0020*/ 	.byte	0x00, 0x00, 0x00, 0x00


//--------------------- .nv.info._Z18prefixSumExclusivePiS_i --------------------------
	.section	.nv.info._Z18prefixSumExclusivePiS_i,"",@"SHT_CUDA_INFO"
	.sectionflags	@""
	.align	4


	//----- nvinfo : EIATTR_CUDA_API_VERSION
	.align		4
        /*0000*/ 	.byte	0x04, 0x37
        /*0002*/ 	.short	(.L_7 - .L_6)
.L_6:
        /*0004*/ 	.word	0x00000082


	//----- nvinfo : EIATTR_KPARAM_INFO
	.align		4
.L_7:
        /*0008*/ 	.byte	0x04, 0x17
        /*000a*/ 	.short	(.L_9 - .L_8)
.L_8:
        /*000c*/ 	.word	0x00000000
        /*0010*/ 	.short	0x0002
        /*0012*/ 	.short	0x0010
        /*0014*/ 	.byte	0x00, 0xf0, 0x11, 0x00


	//----- nvinfo : EIATTR_KPARAM_INFO
	.align		4
.L_9:
        /*0018*/ 	.byte	0x04, 0x17
        /*001a*/ 	.short	(.L_11 - .L_10)
.L_10:
        /*001c*/ 	.word	0x00000000
        /*0020*/ 	.short	0x0001
        /*0022*/ 	.short	0x0008
        /*0024*/ 	.byte	0x00, 0xf5, 0x21, 0x00


	//----- nvinfo : EIATTR_KPARAM_INFO
	.align		4
.L_11:
        /*0028*/ 	.byte	0x04, 0x17
        /*002a*/ 	.short	(.L_13 - .L_12)
.L_12:
        /*002c*/ 	.word	0x00000000
        /*0030*/ 	.short	0x0000
        /*0032*/ 	.short	0x0000
        /*0034*/ 	.byte	0x00, 0xf5, 0x21, 0x00


	//----- nvinfo : EIATTR_SPARSE_MMA_MASK
	.align		4
.L_13:
        /*0038*/ 	.byte	0x03, 0x50
        /*003a*/ 	.short	0x0000


	//----- nvinfo : EIATTR_MAXREG_COUNT
	.align		4
        /*003c*/ 	.byte	0x03, 0x1b
        /*003e*/ 	.short	0x00ff


	//----- nvinfo : EIATTR_NUM_BARRIERS
	.align		4
        /*0040*/ 	.byte	0x02, 0x4c
        /*0042*/ 	.byte	0x01
	.zero		1


	//----- nvinfo : EIATTR_MERCURY_ISA_VERSION
	.align		4
        /*0044*/ 	.byte	0x03, 0x5f
        /*0046*/ 	.short	0x0101


	//----- nvinfo : EIATTR_VRC_CTA_INIT_COUNT
	.align		4
        /*0048*/ 	.byte	0x02, 0x4a
	.zero		1
	.zero		1


	//----- nvinfo : EIATTR_EXIT_INSTR_OFFSETS
	.align		4
        /*004c*/ 	.byte	0x04, 0x1c
        /*004e*/ 	.short	(.L_15 - .L_14)


	//   ....[0]....
.L_14:
        /*0050*/ 	.word	0x000004a0


	//   ....[1]....
        /*0054*/ 	.word	0x000004f0


	//----- nvinfo : EIATTR_CBANK_PARAM_SIZE
	.align		4
.L_15:
        /*0058*/ 	.byte	0x03, 0x19
        /*005a*/ 	.short	0x0014


	//----- nvinfo : EIATTR_PARAM_CBANK
	.align		4
        /*005c*/ 	.byte	0x04, 0x0a
        /*005e*/ 	.short	(.L_17 - .L_16)
	.align		4
.L_16:
        /*0060*/ 	.word	index@(.nv.constant0._Z18prefixSumExclusivePiS_i)
        /*0064*/ 	.short	0x0380
        /*0066*/ 	.short	0x0014


	//----- nvinfo : EIATTR_SW_WAR
	.align		4
.L_17:
        /*0068*/ 	.byte	0x04, 0x36
        /*006a*/ 	.short	(.L_19 - .L_18)
.L_18:
        /*006c*/ 	.word	0x00000008
.L_19:


//--------------------- .nv.callgraph             --------------------------
	.section	.nv.callgraph,"",@"SHT_CUDA_CALLGRAPH"
	.align	4
	.sectionentsize	8
	.align		4
        /*0000*/ 	.word	0x00000000
	.align		4
        /*0004*/ 	.word	0xffffffff
	.align		4
        /*0008*/ 	.word	0x00000000
	.align		4
        /*000c*/ 	.word	0xfffffffe
	.align		4
        /*0010*/ 	.word	0x00000000
	.align		4
        /*0014*/ 	.word	0xfffffffd
	.align		4
        /*0018*/ 	.word	0x00000000
	.align		4
        /*001c*/ 	.word	0xfffffffc


//--------------------- .text._Z18prefixSumExclusivePiS_i --------------------------
	.section	.text._Z18prefixSumExclusivePiS_i,"ax",@progbits
	.align	128
        .global         _Z18prefixSumExclusivePiS_i
        .type           _Z18prefixSumExclusivePiS_i,@function
        .size           _Z18prefixSumExclusivePiS_i,(.L_x_5 - _Z18prefixSumExclusivePiS_i)
        .other          _Z18prefixSumExclusivePiS_i,@"STO_CUDA_ENTRY STV_DEFAULT"
_Z18prefixSumExclusivePiS_i:
.text._Z18prefixSumExclusivePiS_i:
[----:B------:R-:W-:Y:S08]  /*0000*/  LDC R1, c[0x0][0x37c] ;  /* 0x0000df00ff017b82 */ /* 0x000ff00000000800 */
[----:B------:R-:W0:Y:S01]  /*0010*/  LDC R11, c[0x0][0x390] ;  /* 0x0000e400ff0b7b82 */ /* 0x000e220000000800 */
[----:B------:R-:W1:Y:S01]  /*0020*/  S2R R2, SR_TID.X ;  /* 0x0000000000027919 */ /* 0x000e620000002100 */
[----:B------:R-:W2:Y:S01]  /*0030*/  LDCU.64 UR6, c[0x0][0x358] ;  /* 0x00006b00ff0677ac */ /* 0x000ea20008000a00 */
[----:B------:R-:W-:-:S02]  /*0040*/  IMAD.MOV.U32 R8, RZ, RZ, RZ ;  /* 0x000000ffff087224 */ /* 0x000fc400078e00ff */
[----:B------:R-:W-:-:S03]  /*0050*/  IMAD.MOV.U32 R10, RZ, RZ, RZ ;  /* 0x000000ffff0a7224 */ /* 0x000fc600078e00ff */
[----:B------:R-:W3:Y:S08]  /*0060*/  S2UR UR5, SR_CgaCtaId ;  /* 0x00000000000579c3 */ /* 0x000ef00000008800 */
[----:B------:R-:W4:Y:S01]  /*0070*/  LDC R15, c[0x0][0x390] ;  /* 0x0000e400ff0f7b82 */ /* 0x000f220000000800 */
[----:B0-----:R-:W-:-:S04]  /*0080*/  LEA.HI R0, R11, R11, RZ, 0x1 ;  /* 0x0000000b0b007211 */ /* 0x001fc800078f08ff */
[----:B------:R-:W-:-:S05]  /*0090*/  SHF.R.S32.HI R3, RZ, 0x1, R0 ;  /* 0x00000001ff037819 */ /* 0x000fca0000011400 */
[----:B-1----:R-:W-:Y:S01]  /*00a0*/  IMAD.IADD R0, R3, 0x1, R2 ;  /* 0x0000000103007824 */ /* 0x002fe200078e0202 */
[----:B------:R-:W-:-:S04]  /*00b0*/  ISETP.GE.AND P0, PT, R2, R11, PT ;  /* 0x0000000b0200720c */ /* 0x000fc80003f06270 */
[----:B------:R-:W-:-:S09]  /*00c0*/  ISETP.GE.AND P1, PT, R0, R11, PT ;  /* 0x0000000b0000720c */ /* 0x000fd20003f26270 */
[----:B------:R-:W0:Y:S08]  /*00d0*/  @!P0 LDC.64 R4, c[0x0][0x380] ;  /* 0x0000e000ff048b82 */ /* 0x000e300000000a00 */
[----:B------:R-:W1:Y:S01]  /*00e0*/  @!P1 LDC.64 R6, c[0x0][0x380] ;  /* 0x0000e000ff069b82 */ /* 0x000e620000000a00 */
[----:B0-----:R-:W-:-:S05]  /*00f0*/  @!P0 IMAD.WIDE.U32 R4, R2, 0x4, R4 ;  /* 0x0000000402048825 */ /* 0x001fca00078e0004 */
[----:B--2---:R0:W2:Y:S01]  /*0100*/  @!P0 LDG.E R8, desc[UR6][R4.64] ;  /* 0x0000000604088981 */ /* 0x0040a2000c1e1900 */
[----:B-1----:R-:W-:-:S05]  /*0110*/  @!P1 IMAD.WIDE R6, R0, 0x4, R6 ;  /* 0x0000000400069825 */ /* 0x002fca00078e0206 */
[----:B------:R-:W5:Y:S01]  /*0120*/  @!P1 LDG.E R10, desc[UR6][R6.64] ;  /* 0x00000006060a9981 */ /* 0x000f62000c1e1900 */
[----:B------:R-:W-:Y:S02]  /*0130*/  UMOV UR4, 0x400 ;  /* 0x0000040000047882 */ /* 0x000fe40000000000 */
[----:B---3--:R-:W-:-:S06]  /*0140*/  ULEA UR4, UR5, UR4, 0x18 ;  /* 0x0000000405047291 */ /* 0x008fcc000f8ec0ff */
[----:B------:R-:W-:-:S05]  /*0150*/  LEA R9, R2, UR4, 0x2 ;  /* 0x0000000402097c11 */ /* 0x000fca000f8e10ff */
[----:B------:R-:W-:Y:S01]  /*0160*/  IMAD R3, R3, 0x4, R9 ;  /* 0x0000000403037824 */ /* 0x000fe200078e0209 */
[----:B------:R-:W-:-:S04]  /*0170*/  SHF.R.S32.HI R11, RZ, 0x1, R11 ;  /* 0x00000001ff0b7819 */ /* 0x000fc8000001140b */
[----:B------:R-:W-:Y:S01]  /*0180*/  ISETP.GE.AND P2, PT, R11, 0x1, PT ;  /* 0x000000010b00780c */ /* 0x000fe20003f46270 */
[----:B0-----:R-:W-:Y:S01]  /*0190*/  IMAD.MOV.U32 R4, RZ, RZ, 0x1 ;  /* 0x00000001ff047424 */ /* 0x001fe200078e00ff */
[----:B------:R-:W-:Y:S02]  /*01a0*/  ISETP.NE.AND P0, PT, R2, RZ, PT ;  /* 0x000000ff0200720c */ /* 0x000fe40003f05270 */
[----:B----4-:R-:W-:Y:S01]  /*01b0*/  ISETP.GE.AND P1, PT, R15, 0x2, PT ;  /* 0x000000020f00780c */ /* 0x010fe20003f26270 */
[----:B--2---:R0:W-:Y:S04]  /*01c0*/  STS [R9], R8 ;  /* 0x0000000809007388 */ /* 0x0041e80000000800 */
[----:B-----5:R0:W-:Y:S04]  /*01d0*/  STS [R3], R10 ;  /* 0x0000000a03007388 */ /* 0x0201e80000000800 */
[----:B------:R-:W-:Y:S05]  /*01e0*/  @!P2 BRA `(.L_x_0) ;  /* 0x00000000003ca947 */ /* 0x000fea0003800000 */
[----:B------:R-:W-:Y:S01]  /*01f0*/  LEA R5, R2, 0x1, 0x1 ;  /* 0x0000000102057811 */ /* 0x000fe200078e08ff */
[----:B------:R-:W-:-:S07]  /*0200*/  IMAD.MOV.U32 R4, RZ, RZ, 0x1 ;  /* 0x00000001ff047424 */ /* 0x000fce00078e00ff */
.L_x_1:
[----:B------:R-:W-:Y:S01]  /*0210*/  BAR.SYNC.DEFER_BLOCKING 0x0 ;  /* 0x0000000000007b1d */ /* 0x000fe20000010000 */
[----:B------:R-:W-:-:S13]  /*0220*/  ISETP.GE.AND P2, PT, R2, R11, PT ;  /* 0x0000000b0200720c */ /* 0x000fda0003f46270 */
[----:B------:R-:W-:-:S05]  /*0230*/  @!P2 IMAD R6, R5, R4, RZ ;  /* 0x000000040506a224 */ /* 0x000fca00078e02ff */
[----:B------:R-:W-:-:S05]  /*0240*/  @!P2 LEA R7, R6, UR4, 0x2 ;  /* 0x000000040607ac11 */ /* 0x000fca000f8e10ff */
[C---:B------:R-:W-:Y:S02]  /*0250*/  @!P2 IMAD R6, R4.reuse, 0x4, R7 ;  /* 0x000000040406a824 */ /* 0x040fe400078e0207 */
[----:B------:R-:W-:Y:S01]  /*0260*/  @!P2 LDS R7, [R7+-0x4] ;  /* 0xfffffc000707a984 */ /* 0x000fe20000000800 */
[----:B------:R-:W-:-:S03]  /*0270*/  IMAD.SHL.U32 R4, R4, 0x2, RZ ;  /* 0x0000000204047824 */ /* 0x000fc600078e00ff */
[----:B0-----:R-:W0:Y:S02]  /*0280*/  @!P2 LDS R8, [R6+-0x4] ;  /* 0xfffffc000608a984 */ /* 0x001e240000000800 */
[----:B0-----:R-:W-:-:S05]  /*0290*/  @!P2 IMAD.IADD R13, R7, 0x1, R8 ;  /* 0x00000001070da824 */ /* 0x001fca00078e0208 */
[----:B------:R1:W-:Y:S01]  /*02a0*/  @!P2 STS [R6+-0x4], R13 ;  /* 0xfffffc0d0600a388 */ /* 0x0003e20000000800 */
[----:B------:R-:W-:Y:S02]  /*02b0*/  ISETP.GT.U32.AND P2, PT, R11, 0x1, PT ;  /* 0x000000010b00780c */ /* 0x000fe40003f44070 */
[----:B------:R-:W-:-:S11]  /*02c0*/  SHF.R.U32.HI R11, RZ, 0x1, R11 ;  /* 0x00000001ff0b7819 */ /* 0x000fd6000001160b */
[----:B-1----:R-:W-:Y:S05]  /*02d0*/  @P2 BRA `(.L_x_1) ;  /* 0xfffffffc00cc2947 */ /* 0x002fea000383ffff */
.L_x_0:
[----:B------:R-:W-:-:S05]  /*02e0*/  @!P0 LEA R5, R15, UR4, 0x2 ;  /* 0x000000040f058c11 */ /* 0x000fca000f8e10ff */
[----:B------:R1:W-:Y:S01]  /*02f0*/  @!P0 STS [R5+-0x4], RZ ;  /* 0xfffffcff05008388 */ /* 0x0003e20000000800 */
[----:B------:R-:W-:Y:S05]  /*0300*/  @!P1 BRA `(.L_x_2) ;  /* 0x0000000000489947 */ /* 0x000fea0003800000 */
[----:B------:R-:W2:Y:S01]  /*0310*/  LDC R15, c[0x0][0x390] ;  /* 0x0000e400ff0f7b82 */ /* 0x000ea20000000800 */
[----:B------:R-:W-:Y:S01]  /*0320*/  LEA R11, R2, 0x1, 0x1 ;  /* 0x00000001020b7811 */ /* 0x000fe200078e08ff */
[----:B------:R-:W-:-:S06]  /*0330*/  UMOV UR5, 0x1 ;  /* 0x0000000100057882 */ /* 0x000fcc0000000000 */
.L_x_3:
[----:B------:R-:W-:Y:S01]  /*0340*/  BAR.SYNC.DEFER_BLOCKING 0x0 ;  /* 0x0000000000007b1d */ /* 0x000fe20000010000 */
[----:B------:R-:W-:Y:S01]  /*0350*/  ISETP.GE.U32.AND P0, PT, R2, UR5, PT ;  /* 0x0000000502007c0c */ /* 0x000fe2000bf06070 */
[----:B------:R-:W-:Y:S01]  /*0360*/  USHF.L.U32 UR5, UR5, 0x1, URZ ;  /* 0x0000000105057899 */ /* 0x000fe200080006ff */
[----:B------:R-:W-:-:S04]  /*0370*/  LEA.HI R4, R4, R4, RZ, 0x1 ;  /* 0x0000000404047211 */ /* 0x000fc800078f08ff */
[----:B------:R-:W-:-:S07]  /*0380*/  SHF.R.S32.HI R4, RZ, 0x1, R4 ;  /* 0x00000001ff047819 */ /* 0x000fce0000011404 */
[----:B-1----:R-:W-:-:S05]  /*0390*/  @!P0 IMAD R5, R4, R11, RZ ;  /* 0x0000000b04058224 */ /* 0x002fca00078e02ff */
[----:B------:R-:W-:-:S05]  /*03a0*/  @!P0 LEA R5, R5, UR4, 0x2 ;  /* 0x0000000405058c11 */ /* 0x000fca000f8e10ff */
[----:B------:R-:W-:Y:S01]  /*03b0*/  @!P0 IMAD R7, R4, 0x4, R5 ;  /* 0x0000000404078824 */ /* 0x000fe200078e0205 */
[----:B------:R-:W-:Y:S04]  /*03c0*/  @!P0 LDS R6, [R5+-0x4] ;  /* 0xfffffc0005068984 */ /* 0x000fe80000000800 */
[----:B0-----:R-:W0:Y:S02]  /*03d0*/  @!P0 LDS R8, [R7+-0x4] ;  /* 0xfffffc0007088984 */ /* 0x001e240000000800 */
[----:B0-----:R-:W-:Y:S02]  /*03e0*/  @!P0 IMAD.IADD R6, R6, 0x1, R8 ;  /* 0x0000000106068824 */ /* 0x001fe400078e0208 */
[----:B------:R3:W-:Y:S04]  /*03f0*/  @!P0 STS [R5+-0x4], R8 ;  /* 0xfffffc0805008388 */ /* 0x0007e80000000800 */
[----:B------:R3:W-:Y:S01]  /*0400*/  @!P0 STS [R7+-0x4], R6 ;  /* 0xfffffc0607008388 */ /* 0x0007e20000000800 */
[----:B--2---:R-:W-:-:S13]  /*0410*/  ISETP.LE.AND P0, PT, R15, UR5, PT ;  /* 0x000000050f007c0c */ /* 0x004fda000bf03270 */
[----:B---3--:R-:W-:Y:S05]  /*0420*/  @!P0 BRA `(.L_x_3) ;  /* 0xfffffffc00c48947 */ /* 0x008fea000383ffff */
.L_x_2:
[----:B------:R-:W-:Y:S01]  /*0430*/  BAR.SYNC.DEFER_BLOCKING 0x0 ;  /* 0x0000000000007b1d */ /* 0x000fe20000010000 */
[-C--:B------:R-:W-:Y:S02]  /*0440*/  ISETP.GE.AND P0, PT, R2, R15.reuse, PT ;  /* 0x0000000f0200720c */ /* 0x080fe40003f06270 */
[----:B------:R-:W-:-:S11]  /*0450*/  ISETP.GE.AND P1, PT, R0, R15, PT ;  /* 0x0000000f0000720c */ /* 0x000fd60003f26270 */
[----:B-1----:R-:W1:Y:S01]  /*0460*/  @!P0 LDC.64 R4, c[0x0][0x388] ;  /* 0x0000e200ff048b82 */ /* 0x002e620000000a00 */
[----:B0-----:R-:W0:Y:S01]  /*0470*/  @!P0 LDS R9, [R9] ;  /* 0x0000000009098984 */ /* 0x001e220000000800 */
[----:B-1----:R-:W-:-:S05]  /*0480*/  @!P0 IMAD.WIDE.U32 R4, R2, 0x4, R4 ;  /* 0x0000000402048825 */ /* 0x002fca00078e0004 */
[----:B0-----:R0:W-:Y:S01]  /*0490*/  @!P0 STG.E desc[UR6][R4.64], R9 ;  /* 0x0000000904008986 */ /* 0x0011e2000c101906 */
[----:B------:R-:W-:Y:S05]  /*04a0*/  @P1 EXIT ;  /* 0x000000000000194d */ /* 0x000fea0003800000 */
[----:B------:R-:W1:Y:S01]  /*04b0*/  LDS R3, [R3] ;  /* 0x0000000003037984 */ /* 0x000e620000000800 */
[----:B0-----:R-:W0:Y:S02]  /*04c0*/  LDC.64 R4, c[0x0][0x388] ;  /* 0x0000e200ff047b82 */ /* 0x001e240000000a00 */
[----:B0-----:R-:W-:-:S05]  /*04d0*/  IMAD.WIDE R4, R0, 0x4, R4 ;  /* 0x0000000400047825 */ /* 0x001fca00078e0204 */
[----:B-1----:R-:W-:Y:S01]  /*04e0*/  STG.E desc[UR6][R4.64], R3 ;  /* 0x0000000304007986 */ /* 0x002fe2000c101906 */
[----:B------:R-:W-:Y:S05]  /*04f0*/  EXIT ;  /* 0x000000000000794d */ /* 0x000fea0003800000 */
.L_x_4:
[----:B------:R-:W-:-:S00]  /*0500*/  BRA `(.L_x_4) ;  /* 0xfffffffc00fc7947 */ /* 0x000fc0000383ffff */
[----:B------:R-:W-:-:S00]  /*0510*/  NOP ;  /* 0x0000000000007918 */ /* 0x000fc00000000000 */
        /* <DEDUP_REMOVED lines=14> */
.L_x_5:


//--------------------- .nv.shared._Z18prefixSumExclusivePiS_i --------------------------
	.section	.nv.shared._Z18prefixSumExclusivePiS_i,"aw",@nobits
	.sectionflags	@""
	.align	4
.nv.shared._Z18prefixSumExclusivePiS_i:
	.zero		9216


//--------------------- .nv.shared.reserved.0     --------------------------
	.section	.nv.shared.reserved.0,"aw",@nobits
	.weak		__nv_reservedSMEM_offset_0_alias
	.size		__nv_reservedSMEM_offset_0_alias, 0, 64
	.other		__nv_reservedSMEM_offset_0_alias,@"STO_CUDA_RESERVED_SHARED STV_DEFAULT"
__nv_reservedSMEM_offset_0_alias:
	.zero		0
	.zero		64


//--------------------- .nv.constant0._Z18prefixSumExclusivePiS_i --------------------------
	.section	.nv.constant0._Z18prefixSumExclusivePiS_i,"a",@progbits
	.sectionflags	@""
	.align	4
.nv.constant0._Z18prefixSumExclusivePiS_i:
	.zero		916


//--------------------- SYMBOLS --------------------------

	.type		.nv.reservedSmem.offset0,@object
	.size		.nv.reservedSmem.offset0,0x4
	.type		.nv.reservedSmem.cap,@object
	.size		.nv.reservedSmem.cap,0x4
